	.headerflags	@"EF_CUDA_TEXMODE_UNIFIED EF_CUDA_64BIT_ADDRESS EF_CUDA_ACCELERATORS EF_CUDA_SM90 EF_CUDA_VIRTUAL_SM(EF_CUDA_SM90)"
	.elftype	@"ET_EXEC"


//--------------------- .nv.info                  --------------------------
	.section	.nv.info,"",@"SHT_CUDA_INFO"
	.align	4


	//----- nvinfo : EIATTR_REGCOUNT
	.align		4
        /*0000*/ 	.byte	0x04, 0x2f
        /*0002*/ 	.short	(.L_1 - .L_0)
	.align		4
.L_0:
        /*0004*/ 	.word	index@(triton_mm)
        /*0008*/ 	.word	0x00000038


	//----- nvinfo : EIATTR_MIN_STACK_SIZE
	.align		4
.L_1:
        /*000c*/ 	.byte	0x04, 0x12
        /*000e*/ 	.short	(.L_3 - .L_2)
	.align		4
.L_2:
        /*0010*/ 	.word	index@(triton_mm)
        /*0014*/ 	.word	0x00000000


	//----- nvinfo : EIATTR_FRAME_SIZE
	.align		4
.L_3:
        /*0018*/ 	.byte	0x04, 0x11
        /*001a*/ 	.short	(.L_5 - .L_4)
	.align		4
.L_4:
        /*001c*/ 	.word	index@(triton_mm)
        /*0020*/ 	.word	0x00000000


	//----- nvinfo : EIATTR_MIN_STACK_SIZE
	.align		4
.L_5:
        /*0024*/ 	.byte	0x04, 0x12
        /*0026*/ 	.short	(.L_7 - .L_6)
	.align		4
.L_6:
        /*0028*/ 	.word	index@(triton_mm)
        /*002c*/ 	.word	0x00000000
.L_7:


//--------------------- .nv.info.triton_mm        --------------------------
	.section	.nv.info.triton_mm,"",@"SHT_CUDA_INFO"
	.sectionflags	@""
	.align	4


	//----- nvinfo : EIATTR_CUDA_API_VERSION
	.align		4
        /*0000*/ 	.byte	0x04, 0x37
        /*0002*/ 	.short	(.L_9 - .L_8)
.L_8:
        /*0004*/ 	.word	0x0000007c


	//----- nvinfo : EIATTR_KPARAM_INFO
	.align		4
.L_9:
        /*0008*/ 	.byte	0x04, 0x17
        /*000a*/ 	.short	(.L_11 - .L_10)
.L_10:
        /*000c*/ 	.word	0x00000000
        /*0010*/ 	.short	0x0002
        /*0012*/ 	.short	0x0010
        /*0014*/ 	.byte	0x00, 0xf0, 0x21, 0x00


	//----- nvinfo : EIATTR_KPARAM_INFO
	.align		4
.L_11:
        /*0018*/ 	.byte	0x04, 0x17
        /*001a*/ 	.short	(.L_13 - .L_12)
.L_12:
        /*001c*/ 	.word	0x00000000
        /*0020*/ 	.short	0x0001
        /*0022*/ 	.short	0x0008
        /*0024*/ 	.byte	0x00, 0xf0, 0x21, 0x00


	//----- nvinfo : EIATTR_KPARAM_INFO
	.align		4
.L_13:
        /*0028*/ 	.byte	0x04, 0x17
        /*002a*/ 	.short	(.L_15 - .L_14)
.L_14:
        /*002c*/ 	.word	0x00000000
        /*0030*/ 	.short	0x0000
        /*0032*/ 	.short	0x0000
        /*0034*/ 	.byte	0x00, 0xf0, 0x21, 0x00


	//----- nvinfo : EIATTR_SPARSE_MMA_MASK
	.align		4
.L_15:
        /*0038*/ 	.byte	0x03, 0x50
        /*003a*/ 	.short	0x0000


	//----- nvinfo : EIATTR_MAXREG_COUNT
	.align		4
        /*003c*/ 	.byte	0x03, 0x1b
        /*003e*/ 	.short	0x00ff


	//----- nvinfo : EIATTR_EXIT_INSTR_OFFSETS
	.align		4
        /*0040*/ 	.byte	0x04, 0x1c
        /*0042*/ 	.short	(.L_17 - .L_16)


	//   ....[0]....
.L_16:
        /*0044*/ 	.word	0x00001370


	//   ....[1]....
        /*0048*/ 	.word	0x000013a0


	//----- nvinfo : EIATTR_MAX_THREADS
	.align		4
.L_17:
        /*004c*/ 	.byte	0x04, 0x05
        /*004e*/ 	.short	(.L_19 - .L_18)
.L_18:
        /*0050*/ 	.word	0x00000080
        /*0054*/ 	.word	0x00000001
        /*0058*/ 	.word	0x00000001


	//----- nvinfo : EIATTR_CBANK_PARAM_SIZE
	.align		4
.L_19:
        /*005c*/ 	.byte	0x03, 0x19
        /*005e*/ 	.short	0x0018


	//----- nvinfo : EIATTR_PARAM_CBANK
	.align		4
        /*0060*/ 	.byte	0x04, 0x0a
        /*0062*/ 	.short	(.L_21 - .L_20)
	.align		4
.L_20:
        /*0064*/ 	.word	index@(.nv.constant0.triton_mm)
        /*0068*/ 	.short	0x0210
        /*006a*/ 	.short	0x0018


	//----- nvinfo : EIATTR_SW_WAR
	.align		4
.L_21:
        /*006c*/ 	.byte	0x04, 0x36
        /*006e*/ 	.short	(.L_23 - .L_22)
.L_22:
        /*0070*/ 	.word	0x00000008
.L_23:


//--------------------- .nv.callgraph             --------------------------
	.section	.nv.callgraph,"",@"SHT_CUDA_CALLGRAPH"
	.align	4
	.sectionentsize	8
	.align		4
        /*0000*/ 	.word	0x00000000
	.align		4
        /*0004*/ 	.word	0xffffffff
	.align		4
        /*0008*/ 	.word	0x00000000
	.align		4
        /*000c*/ 	.word	0xfffffffe
	.align		4
        /*0010*/ 	.word	0x00000000
	.align		4
        /*0014*/ 	.word	0xfffffffd
	.align		4
        /*0018*/ 	.word	0x00000000
	.align		4
        /*001c*/ 	.word	0xfffffffc


//--------------------- .text.triton_mm           --------------------------
	.section	.text.triton_mm,"ax",@progbits
	.sectionflags	@"SHF_BARRIERS=1"
	.align	128
        .global         triton_mm
        .type           triton_mm,@function
        .size           triton_mm,(.L_x_2 - triton_mm)
        .other          triton_mm,@"STO_CUDA_ENTRY STV_DEFAULT"
triton_mm:
.text.triton_mm:
[----:B------:R-:W1:Y:S08]  /*0000*/  LDC R1, c[0x0][0x28] ;  /* 0x00000a00ff017b82 */ /* 0x000e700000000800 */
[----:B------:R-:W2:Y:S01]  /*0010*/  S2UR UR9, SR_CTAID.X ;  /* 0x00000000000979c3 */ /* 0x000ea20000002500 */
[----:B------:R-:W-:Y:S01]  /*0020*/  UMOV UR10, URZ ;  /* 0x0000003f000a7c82 */ /* 0x000fe20008000000 */
[----:B------:R-:W3:Y:S01]  /*0030*/  S2R R42, SR_TID.X ;  /* 0x00000000002a7919 */ /* 0x000ee20000002100 */
[----:B------:R-:W-:Y:S01]  /*0040*/  ULDC.64 UR20, c[0x0][0x208] ;  /* 0x0000820000147ab9 */ /* 0x000fe20000000a00 */
[----:B------:R-:W-:-:S04]  /*0050*/  UMOV UR16, 0x1 ;  /* 0x0000000100107882 */ /* 0x000fc80000000000 */
[----:B------:R-:W4:Y:S08]  /*0060*/  S2UR UR13, SR_CgaCtaId ;  /* 0x00000000000d79c3 */ /* 0x000f300000008800 */
[----:B------:R-:W5:Y:S01]  /*0070*/  LDC.64 R24, c[0x0][0x210] ;  /* 0x00008400ff187b82 */ /* 0x000f620000000a00 */
[----:B--2---:R-:W-:-:S07]  /*0080*/  UIMAD.WIDE UR4, UR9, 0x38e38e39, URZ ;  /* 0x38e38e39090478a5 */ /* 0x004fce000f8e023f */
[----:B------:R-:W2:Y:S01]  /*0090*/  LDC.64 R10, c[0x0][0x218] ;  /* 0x00008600ff0a7b82 */ /* 0x000ea20000000a00 */
[----:B------:R-:W-:Y:S01]  /*00a0*/  USHF.R.U32.HI UR18, URZ, 0x1f, UR5 ;  /* 0x0000001f3f127899 */ /* 0x000fe20008011605 */
[----:B------:R-:W-:-:S03]  /*00b0*/  UMOV UR4, 0x1 ;  /* 0x0000000100047882 */ /* 0x000fc60000000000 */
[----:B------:R-:W-:Y:S01]  /*00c0*/  ULEA.HI.SX32 UR18, UR5, UR18, 0x17 ;  /* 0x0000001205127291 */ /* 0x000fe2000f8fba3f */
[--C-:B---3--:R-:W-:Y:S01]  /*00d0*/  SHF.R.U32.HI R5, RZ, 0x3, R42.reuse ;  /* 0x00000003ff057819 */ /* 0x108fe2000001162a */
[----:B------:R-:W-:Y:S02]  /*00e0*/  IMAD.SHL.U32 R19, R42, 0x8, RZ ;  /* 0x000000082a137824 */ /* 0x000fe400078e00ff */
[----:B------:R-:W-:Y:S01]  /*00f0*/  UIMAD UR4, UR18, -0x8, UR4 ;  /* 0xfffffff8120478a4 */ /* 0x000fe2000f8e0204 */
[----:B------:R-:W-:Y:S01]  /*0100*/  SHF.R.U32.HI R15, RZ, 0x4, R42 ;  /* 0x00000004ff0f7819 */ /* 0x000fe2000001162a */
[----:B------:R-:W-:Y:S01]  /*0110*/  UIMAD UR6, UR18, -0x900, UR9 ;  /* 0xfffff700120678a4 */ /* 0x000fe2000f8e0209 */
[----:B------:R-:W-:Y:S01]  /*0120*/  SGXT.U32 R5, R5, 0x4 ;  /* 0x000000040505781a */ /* 0x000fe20000000000 */
[----:B------:R-:W-:Y:S01]  /*0130*/  UISETP.LT.AND UP0, UPT, UR4, 0x8, UPT ;  /* 0x000000080400788c */ /* 0x000fe2000bf01270 */
[----:B------:R-:W-:Y:S02]  /*0140*/  LOP3.LUT R52, R19, 0x38, R42, 0x48, !PT ;  /* 0x0000003813347812 */ /* 0x000fe400078e482a */
[C---:B------:R-:W-:Y:S01]  /*0150*/  LOP3.LUT R7, R5.reuse, 0x10, RZ, 0xfc, !PT ;  /* 0x0000001005077812 */ /* 0x040fe200078efcff */
[----:B------:R-:W-:Y:S01]  /*0160*/  USEL UR17, UR4, 0x8, UP0 ;  /* 0x0000000804117887 */ /* 0x000fe20008000000 */
[----:B------:R-:W-:Y:S01]  /*0170*/  IMAD.U32 R2, RZ, RZ, UR6 ;  /* 0x00000006ff027e24 */ /* 0x000fe2000f8e00ff */
[----:B------:R-:W-:-:S02]  /*0180*/  LOP3.LUT R49, R5, 0x20, RZ, 0xfc, !PT ;  /* 0x0000002005317812 */ /* 0x000fc400078efcff */
[----:B------:R-:W-:Y:S01]  /*0190*/  ULOP3.LUT UR6, UR6, UR17, URZ, 0x3c, !UPT ;  /* 0x0000001106067292 */ /* 0x000fe2000f8e3c3f */
[--C-:B------:R-:W-:Y:S01]  /*01a0*/  IMAD R50, R7, 0x40, R52.reuse ;  /* 0x0000004007327824 */ /* 0x100fe200078e0234 */
[----:B------:R-:W-:Y:S01]  /*01b0*/  IABS R0, UR17 ;  /* 0x0000001100007c13 */ /* 0x000fe20008000000 */
[----:B------:R-:W-:Y:S01]  /*01c0*/  IMAD R49, R49, 0x40, R52 ;  /* 0x0000004031317824 */ /* 0x000fe200078e0234 */
[----:B------:R-:W-:Y:S01]  /*01d0*/  IABS R2, R2 ;  /* 0x0000000200027213 */ /* 0x000fe20000000000 */
[----:B------:R-:W-:Y:S01]  /*01e0*/  IMAD.SHL.U32 R50, R50, 0x2, RZ ;  /* 0x0000000232327824 */ /* 0x000fe200078e00ff */
[----:B------:R-:W-:Y:S01]  /*01f0*/  R2UR UR8, R0 ;  /* 0x00000000000872ca */ /* 0x000fe200000e0000 */
[----:B------:R-:W-:Y:S01]  /*0200*/  IMAD.SHL.U32 R49, R49, 0x2, RZ ;  /* 0x0000000231317824 */ /* 0x000fe200078e00ff */
[----:B------:R-:W-:Y:S02]  /*0210*/  R2UR UR4, R2 ;  /* 0x00000000020472ca */ /* 0x000fe400000e0000 */
[----:B------:R-:W-:-:S02]  /*0220*/  SHF.R.U32.HI R44, RZ, 0x5, R42 ;  /* 0x00000005ff2c7819 */ /* 0x000fc4000001162a */
[----:B------:R-:W-:Y:S02]  /*0230*/  SGXT.U32 R15, R15, 0x1 ;  /* 0x000000010f0f781a */ /* 0x000fe40000000000 */
[----:B------:R-:W-:Y:S02]  /*0240*/  SGXT.U32 R44, R44, 0x2 ;  /* 0x000000022c2c781a */ /* 0x000fe40000000000 */
[----:B------:R-:W-:Y:S01]  /*0250*/  LOP3.LUT R47, R42, 0x7, RZ, 0xc0, !PT ;  /* 0x000000072a2f7812 */ /* 0x000fe200078ec0ff */
[----:B------:R-:W-:Y:S01]  /*0260*/  IMAD.SHL.U32 R12, R15, 0x20, RZ ;  /* 0x000000200f0c7824 */ /* 0x000fe200078e00ff */
[----:B------:R-:W-:Y:S01]  /*0270*/  SHF.R.U32.HI R46, RZ, 0x3, R42 ;  /* 0x00000003ff2e7819 */ /* 0x000fe2000001162a */
[----:B------:R-:W3:Y:S03]  /*0280*/  I2F.RP R4, UR8 ;  /* 0x0000000800047d06 */ /* 0x000ee60008209400 */
[----:B------:R-:W-:-:S05]  /*0290*/  SGXT.U32 R46, R46, 0x2 ;  /* 0x000000022e2e781a */ /* 0x000fca0000000000 */
[----:B---3--:R-:W3:Y:S02]  /*02a0*/  MUFU.RCP R3, R4 ;  /* 0x0000000400037308 */ /* 0x008ee40000001000 */
[----:B---3--:R-:W-:-:S06]  /*02b0*/  VIADD R3, R3, 0xffffffe ;  /* 0x0ffffffe03037836 */ /* 0x008fcc0000000000 */
[----:B------:R-:W3:Y:S02]  /*02c0*/  F2I.FTZ.U32.TRUNC.NTZ R0, R3 ;  /* 0x0000000300007305 */ /* 0x000ee4000021f000 */
[----:B---3--:R-:W-:Y:S02]  /*02d0*/  R2UR UR11, R0 ;  /* 0x00000000000b72ca */ /* 0x008fe400000e0000 */
[----:B------:R-:W-:Y:S02]  /*02e0*/  IABS R0, UR17 ;  /* 0x0000001100007c13 */ /* 0x000fe40008000000 */
[----:B------:R-:W-:-:S03]  /*02f0*/  LOP3.LUT R3, R5, 0x30, RZ, 0xfc, !PT ;  /* 0x0000003005037812 */ /* 0x000fc600078efcff */
[----:B------:R-:W-:Y:S02]  /*0300*/  IMAD.MOV R0, RZ, RZ, -R0 ;  /* 0x000000ffff007224 */ /* 0x000fe400078e0a00 */
[--C-:B------:R-:W-:Y:S02]  /*0310*/  IMAD R48, R3, 0x40, R52.reuse ;  /* 0x0000004003307824 */ /* 0x100fe400078e0234 */
[----:B------:R-:W-:Y:S01]  /*0320*/  IMAD R52, R5, 0x40, R52 ;  /* 0x0000004005347824 */ /* 0x000fe200078e0234 */
[----:B------:R-:W-:Y:S01]  /*0330*/  R2UR UR7, R0 ;  /* 0x00000000000772ca */ /* 0x000fe200000e0000 */
[----:B------:R-:W-:Y:S01]  /*0340*/  UIADD3 UR5, URZ, -UR11, URZ ;  /* 0x8000000b3f057290 */ /* 0x000fe2000fffe03f */
[----:B------:R-:W-:Y:S02]  /*0350*/  IMAD.SHL.U32 R48, R48, 0x2, RZ ;  /* 0x0000000230307824 */ /* 0x000fe400078e00ff */
[----:B------:R-:W-:Y:S01]  /*0360*/  IMAD.SHL.U32 R52, R52, 0x2, RZ ;  /* 0x0000000234347824 */ /* 0x000fe200078e00ff */
[----:B------:R-:W-:-:S04]  /*0370*/  UIMAD UR5, UR5, UR8, URZ ;  /* 0x00000008050572a4 */ /* 0x000fc8000f8e023f */
[----:B------:R-:W-:Y:S02]  /*0380*/  UIMAD.WIDE.U32 UR14, UR11, UR5, UR10 ;  /* 0x000000050b0e72a5 */ /* 0x000fe4000f8e000a */
[----:B------:R-:W-:Y:S02]  /*0390*/  ULOP3.LUT UR14, URZ, UR17, URZ, 0x33, !UPT ;  /* 0x000000113f0e7292 */ /* 0x000fe4000f8e333f */
[----:B------:R-:W-:-:S07]  /*03a0*/  UIMAD.WIDE.U32 UR10, UR15, UR4, URZ ;  /* 0x000000040f0a72a5 */ /* 0x000fce000f8e003f */
[----:B------:R-:W-:Y:S01]  /*03b0*/  UMOV UR5, UR11 ;  /* 0x0000000b00057c82 */ /* 0x000fe20008000000 */
[----:B------:R-:W-:Y:S01]  /*03c0*/  UMOV UR10, URZ ;  /* 0x0000003f000a7c82 */ /* 0x000fe20008000000 */
[----:B------:R-:W-:Y:S01]  /*03d0*/  UIMAD UR4, UR5, UR7, UR4 ;  /* 0x00000007050472a4 */ /* 0x000fe2000f8e0204 */
[----:B------:R-:W-:-:S03]  /*03e0*/  UMOV UR11, 0xffffffc0 ;  /* 0xffffffc0000b7882 */ /* 0x000fc60000000000 */
[----:B------:R-:W-:-:S11]  /*03f0*/  UISETP.GT.U32.AND UP0, UPT, UR8, UR4, UPT ;  /* 0x000000040800728c */ /* 0x000fd6000bf04070 */
[----:B------:R-:W-:Y:S02]  /*0400*/  @!UP0 UIADD3 UR4, UR4, -UR8, URZ ;  /* 0x8000000804048290 */ /* 0x000fe4000fffe03f */
[----:B------:R-:W-:Y:S02]  /*0410*/  @!UP0 UIADD3 UR5, UR5, 0x1, URZ ;  /* 0x0000000105058890 */ /* 0x000fe4000fffe03f */
[----:B------:R-:W-:Y:S02]  /*0420*/  UISETP.GE.U32.AND UP1, UPT, UR4, UR8, UPT ;  /* 0x000000080400728c */ /* 0x000fe4000bf26070 */
[----:B------:R-:W-:Y:S01]  /*0430*/  UISETP.GE.AND UP0, UPT, UR6, URZ, UPT ;  /* 0x0000003f0600728c */ /* 0x000fe2000bf06270 */
[----:B------:R-:W-:Y:S02]  /*0440*/  UMOV UR4, 0x400 ;  /* 0x0000040000047882 */ /* 0x000fe40000000000 */
[----:B----4-:R-:W-:-:S04]  /*0450*/  UPRMT UR13, UR13, 0x654, UR4 ;  /* 0x000006540d0d7896 */ /* 0x010fc80008000004 */
[----:B------:R-:W-:Y:S02]  /*0460*/  UIADD3 UR12, UR13, 0x1000, URZ ;  /* 0x000010000d0c7890 */ /* 0x000fe4000fffe03f */
[----:B------:R-:W-:Y:S01]  /*0470*/  @UP1 UIADD3 UR5, UR5, 0x1, URZ ;  /* 0x0000000105051890 */ /* 0x000fe2000fffe03f */
[----:B------:R-:W-:Y:S01]  /*0480*/  VIADD R51, R52, UR13 ;  /* 0x0000000d34337c36 */ /* 0x000fe20008000000 */
[----:B------:R-:W-:Y:S01]  /*0490*/  UISETP.NE.AND UP1, UPT, UR17, URZ, UPT ;  /* 0x0000003f1100728c */ /* 0x000fe2000bf25270 */
[----:B------:R-:W-:Y:S01]  /*04a0*/  VIADD R27, R50, UR13 ;  /* 0x0000000d321b7c36 */ /* 0x000fe20008000000 */
[----:B------:R-:W-:Y:S01]  /*04b0*/  @!UP0 UIADD3 UR5, -UR5, URZ, URZ ;  /* 0x0000003f05058290 */ /* 0x000fe2000fffe13f */
[----:B------:R-:W-:-:S03]  /*04c0*/  UMOV UR4, UR13 ;  /* 0x0000000d00047c82 */ /* 0x000fc60008000000 */
[----:B------:R-:W-:-:S03]  /*04d0*/  USEL UR6, UR14, UR5, !UP1 ;  /* 0x000000050e067287 */ /* 0x000fc6000c800000 */
[----:B------:R-:W-:Y:S01]  /*04e0*/  UMOV UR5, UR12 ;  /* 0x0000000c00057c82 */ /* 0x000fe20008000000 */
[----:B------:R-:W-:-:S06]  /*04f0*/  USHF.L.U32 UR6, UR6, 0x6, URZ ;  /* 0x0000000606067899 */ /* 0x000fcc000800063f */
[----:B------:R-:W-:Y:S01]  /*0500*/  LOP3.LUT R17, R5, UR6, RZ, 0xfc, !PT ;  /* 0x0000000605117c12 */ /* 0x000fe2000f8efcff */
[----:B------:R-:W-:Y:S02]  /*0510*/  IMAD.U32 R2, RZ, RZ, UR6 ;  /* 0x00000006ff027e24 */ /* 0x000fe4000f8e00ff */
[----:B------:R-:W-:Y:S02]  /*0520*/  IMAD.U32 R0, RZ, RZ, UR6 ;  /* 0x00000006ff007e24 */ /* 0x000fe4000f8e00ff */
[----:B------:R-:W-:Y:S01]  /*0530*/  IMAD.HI R3, R17, 0x38e38e39, RZ ;  /* 0x38e38e3911037827 */ /* 0x000fe200078e02ff */
[----:B------:R-:W-:Y:S02]  /*0540*/  LOP3.LUT R13, R2, 0x10, R5, 0xfe, !PT ;  /* 0x00000010020d7812 */ /* 0x000fe400078efe05 */
[----:B------:R-:W-:Y:S01]  /*0550*/  LOP3.LUT R9, R0, 0x20, R5, 0xfe, !PT ;  /* 0x0000002000097812 */ /* 0x000fe200078efe05 */
[----:B------:R-:W-:Y:S01]  /*0560*/  IMAD.U32 R8, RZ, RZ, UR6 ;  /* 0x00000006ff087e24 */ /* 0x000fe2000f8e00ff */
[----:B------:R-:W-:Y:S01]  /*0570*/  SHF.R.U32.HI R6, RZ, 0x1f, R3 ;  /* 0x0000001fff067819 */ /* 0x000fe20000011603 */
[----:B------:R-:W-:-:S03]  /*0580*/  IMAD.HI R21, R13, 0x38e38e39, RZ ;  /* 0x38e38e390d157827 */ /* 0x000fc600078e02ff */
[----:B------:R-:W-:Y:S01]  /*0590*/  LOP3.LUT R8, R8, 0x30, R5, 0xfe, !PT ;  /* 0x0000003008087812 */ /* 0x000fe200078efe05 */
[----:B------:R-:W-:Y:S01]  /*05a0*/  IMAD.HI R7, R9, 0x38e38e39, RZ ;  /* 0x38e38e3909077827 */ /* 0x000fe200078e02ff */
[----:B------:R-:W-:Y:S02]  /*05b0*/  LEA.HI.SX32 R6, R3, R6, 0x14 ;  /* 0x0000000603067211 */ /* 0x000fe400078fa2ff */
[----:B------:R-:W-:Y:S01]  /*05c0*/  SHF.R.U32.HI R4, RZ, 0x1f, R21 ;  /* 0x0000001fff047819 */ /* 0x000fe20000011615 */
[----:B------:R-:W-:Y:S01]  /*05d0*/  IMAD.HI R3, R8, 0x38e38e39, RZ ;  /* 0x38e38e3908037827 */ /* 0x000fe200078e02ff */
[----:B------:R-:W-:Y:S02]  /*05e0*/  SHF.R.U32.HI R2, RZ, 0x1f, R7 ;  /* 0x0000001fff027819 */ /* 0x000fe40000011607 */
[----:B------:R-:W-:Y:S01]  /*05f0*/  LEA.HI.SX32 R4, R21, R4, 0x14 ;  /* 0x0000000415047211 */ /* 0x000fe200078fa2ff */
[----:B------:R-:W-:Y:S01]  /*0600*/  IMAD R6, R6, -0x4800, R17 ;  /* 0xffffb80006067824 */ /* 0x000fe200078e0211 */
[----:B------:R-:W-:Y:S01]  /*0610*/  SHF.R.U32.HI R0, RZ, 0x1f, R3 ;  /* 0x0000001fff007819 */ /* 0x000fe20000011603 */
[----:B------:R-:W-:Y:S01]  /*0620*/  VIADD R21, R48, UR13 ;  /* 0x0000000d30157c36 */ /* 0x000fe20008000000 */
[----:B------:R-:W-:Y:S01]  /*0630*/  LEA.HI.SX32 R2, R7, R2, 0x14 ;  /* 0x0000000207027211 */ /* 0x000fe200078fa2ff */
[----:B------:R-:W-:Y:S01]  /*0640*/  IMAD R4, R4, -0x4800, R13 ;  /* 0xffffb80004047824 */ /* 0x000fe200078e020d */
[----:B------:R-:W-:Y:S01]  /*0650*/  LEA.HI.SX32 R3, R3, R0, 0x14 ;  /* 0x0000000003037211 */ /* 0x000fe200078fa2ff */
[----:B------:R-:W-:Y:S01]  /*0660*/  IMAD.SHL.U32 R5, R44, 0x8, RZ ;  /* 0x000000082c057824 */ /* 0x000fe200078e00ff */
[----:B------:R-:W-:Y:S01]  /*0670*/  LOP3.LUT R17, R19, 0x38, RZ, 0xc0, !PT ;  /* 0x0000003813117812 */ /* 0x000fe200078ec0ff */
[----:B------:R-:W-:Y:S01]  /*0680*/  IMAD R2, R2, -0x4800, R9 ;  /* 0xffffb80002027824 */ /* 0x000fe200078e0209 */
[----:B------:R-:W-:Y:S01]  /*0690*/  LOP3.LUT R13, R42, 0x1f, RZ, 0xc0, !PT ;  /* 0x0000001f2a0d7812 */ /* 0x000fe200078ec0ff */
[----:B------:R-:W-:Y:S01]  /*06a0*/  IMAD R8, R3, -0x4800, R8 ;  /* 0xffffb80003087824 */ /* 0x000fe200078e0208 */
[----:B------:R-:W-:Y:S01]  /*06b0*/  LOP3.LUT R5, R12, R5, RZ, 0xfc, !PT ;  /* 0x000000050c057212 */ /* 0x000fe200078efcff */
[----:B------:R-:W-:Y:S01]  /*06c0*/  IMAD R23, R6, 0xc00, R17 ;  /* 0x00000c0006177824 */ /* 0x000fe200078e0211 */
[----:B------:R-:W-:Y:S01]  /*06d0*/  SHF.R.U32.HI R13, RZ, 0x3, R13 ;  /* 0x00000003ff0d7819 */ /* 0x000fe2000001160d */
[--C-:B------:R-:W-:Y:S01]  /*06e0*/  IMAD R7, R4, 0xc00, R17.reuse ;  /* 0x00000c0004077824 */ /* 0x100fe200078e0211 */
[----:B------:R-:W-:Y:S01]  /*06f0*/  LOP3.LUT R0, R15, 0x7, R42, 0x78, !PT ;  /* 0x000000070f007812 */ /* 0x000fe200078e782a */
[--C-:B------:R-:W-:Y:S01]  /*0700*/  IMAD R9, R2, 0xc00, R17.reuse ;  /* 0x00000c0002097824 */ /* 0x100fe200078e0211 */
[----:B------:R-:W-:Y:S01]  /*0710*/  SGXT.U32 R13, R13, 0x1 ;  /* 0x000000010d0d781a */ /* 0x000fe20000000000 */
[----:B------:R-:W-:Y:S01]  /*0720*/  IMAD R3, R8, 0xc00, R17 ;  /* 0x00000c0008037824 */ /* 0x000fe200078e0211 */
[----:B------:R-:W-:Y:S01]  /*0730*/  LOP3.LUT R5, R5, 0x7, R42, 0xf8, !PT ;  /* 0x0000000705057812 */ /* 0x000fe200078ef82a */
[----:B-1---5:R-:W-:Y:S01]  /*0740*/  IMAD.WIDE.U32 R16, R17, 0x2, R24 ;  /* 0x0000000211107825 */ /* 0x022fe200078e0018 */
[----:B------:R-:W-:-:S02]  /*0750*/  LOP3.LUT R12, R13, 0x7, R42, 0x78, !PT ;  /* 0x000000070d0c7812 */ /* 0x000fc400078e782a */
[----:B------:R-:W-:Y:S01]  /*0760*/  LOP3.LUT R19, R15, 0x2, RZ, 0xfc, !PT ;  /* 0x000000020f137812 */ /* 0x000fe200078efcff */
[--C-:B--2---:R-:W-:Y:S01]  /*0770*/  IMAD.WIDE R22, R23, 0x2, R10.reuse ;  /* 0x0000000217167825 */ /* 0x104fe200078e020a */
[----:B------:R-:W-:Y:S01]  /*0780*/  @!PT LDS RZ, [RZ] ;  /* 0x00000000fffff984 */ /* 0x000fe20000000800 */
[----:B------:R-:W-:Y:S01]  /*0790*/  @!PT LDS RZ, [RZ] ;  /* 0x00000000fffff984 */ /* 0x000fe20000000800 */
[----:B------:R-:W-:Y:S01]  /*07a0*/  @!PT LDS RZ, [RZ] ;  /* 0x00000000fffff984 */ /* 0x000fe20000000800 */
[----:B------:R-:W-:Y:S02]  /*07b0*/  LDGSTS.E.BYPASS.LTC128B.128 [R51], desc[UR20][R16.64] ;  /* 0x0000000010337fae */ /* 0x000fe4000b901d54 */
[----:B------:R-:W-:Y:S01]  /*07c0*/  LOP3.LUT R30, R19, 0x7, R42, 0x78, !PT ;  /* 0x00000007131e7812 */ /* 0x000fe200078e782a */
[--C-:B------:R-:W-:Y:S01]  /*07d0*/  IMAD.WIDE R6, R7, 0x2, R10.reuse ;  /* 0x0000000207067825 */ /* 0x100fe200078e020a */
[----:B------:R-:W0:Y:S01]  /*07e0*/  LDGDEPBAR ;  /* 0x00000000000079af */ /* 0x000e220000000000 */
[----:B------:R-:W-:Y:S02]  /*07f0*/  IADD3 R38, P0, R22, 0x100, RZ ;  /* 0x0000010016267810 */ /* 0x000fe40007f1e0ff */
[----:B------:R-:W-:Y:S01]  /*0800*/  IMAD.WIDE R8, R9, 0x2, R10 ;  /* 0x0000000209087825 */ /* 0x000fe200078e020a */
[----:B------:R-:W-:Y:S01]  /*0810*/  LDGSTS.E.BYPASS.LTC128B.128 [R51+0x1000], desc[UR20][R22.64] ;  /* 0x0100000016337fae */ /* 0x000fe2000b901d54 */
[----:B------:R-:W-:-:S02]  /*0820*/  IADD3 R36, P1, R6, 0x100, RZ ;  /* 0x0000010006247810 */ /* 0x000fc40007f3e0ff */
[----:B------:R-:W-:Y:S01]  /*0830*/  IMAD.WIDE R10, R3, 0x2, R10 ;  /* 0x00000002030a7825 */ /* 0x000fe200078e020a */
[----:B------:R-:W-:Y:S01]  /*0840*/  LDGSTS.E.BYPASS.LTC128B.128 [R27+0x1000], desc[UR20][R6.64] ;  /* 0x01000000061b7fae */ /* 0x000fe2000b901d54 */
[----:B------:R-:W-:Y:S02]  /*0850*/  IADD3 R34, P2, R8, 0x100, RZ ;  /* 0x0000010008227810 */ /* 0x000fe40007f5e0ff */
[----:B------:R-:W-:Y:S01]  /*0860*/  VIADD R3, R49, UR13 ;  /* 0x0000000d31037c36 */ /* 0x000fe20008000000 */
[----:B------:R-:W-:Y:S01]  /*0870*/  IADD3 R32, P3, R10, 0x100, RZ ;  /* 0x000001000a207810 */ /* 0x000fe20007f7e0ff */
[----:B------:R-:W-:Y:S02]  /*0880*/  IMAD.SHL.U32 R0, R0, 0x8, RZ ;  /* 0x0000000800007824 */ /* 0x000fe400078e00ff */
[----:B------:R-:W-:Y:S01]  /*0890*/  IMAD.SHL.U32 R12, R12, 0x8, RZ ;  /* 0x000000080c0c7824 */ /* 0x000fe200078e00ff */
[----:B------:R-:W-:Y:S01]  /*08a0*/  LDGSTS.E.BYPASS.LTC128B.128 [R3+0x1000], desc[UR20][R8.64] ;  /* 0x0100000008037fae */ /* 0x000fe2000b901d54 */
[----:B------:R-:W-:-:S02]  /*08b0*/  IMAD.SHL.U32 R5, R5, 0x40, RZ ;  /* 0x0000004005057824 */ /* 0x000fc400078e00ff */
[----:B------:R-:W-:Y:S01]  /*08c0*/  IMAD.SHL.U32 R30, R30, 0x8, RZ ;  /* 0x000000081e1e7824 */ /* 0x000fe200078e00ff */
[----:B------:R-:W-:Y:S01]  /*08d0*/  LDGSTS.E.BYPASS.LTC128B.128 [R21+0x1000], desc[UR20][R10.64] ;  /* 0x010000000a157fae */ /* 0x000fe2000b901d54 */
[----:B------:R-:W-:Y:S01]  /*08e0*/  IMAD.X R39, RZ, RZ, R23, P0 ;  /* 0x000000ffff277224 */ /* 0x000fe200000e0617 */
[----:B------:R-:W-:Y:S01]  /*08f0*/  LOP3.LUT R43, R5, R12, RZ, 0xfc, !PT ;  /* 0x0000000c052b7212 */ /* 0x000fe200078efcff */
[----:B------:R-:W-:Y:S01]  /*0900*/  IMAD.X R31, RZ, RZ, R11, P3 ;  /* 0x000000ffff1f7224 */ /* 0x000fe200018e060b */
[----:B------:R-:W0:Y:S01]  /*0910*/  LDGDEPBAR ;  /* 0x00000000000079af */ /* 0x000e220000000000 */
[----:B------:R-:W-:Y:S02]  /*0920*/  IMAD.X R35, RZ, RZ, R9, P2 ;  /* 0x000000ffff237224 */ /* 0x000fe400010e0609 */
[----:B------:R-:W-:Y:S01]  /*0930*/  IMAD.SHL.U32 R43, R43, 0x2, RZ ;  /* 0x000000022b2b7824 */ /* 0x000fe200078e00ff */
[----:B------:R-:W-:Y:S01]  /*0940*/  BAR.SYNC.DEFER_BLOCKING 0x0 ;  /* 0x0000000000007b1d */ /* 0x000fe20000010000 */
[----:B------:R-:W-:-:S05]  /*0950*/  IMAD.X R37, RZ, RZ, R7, P1 ;  /* 0x000000ffff257224 */ /* 0x000fca00008e0607 */
[----:B------:R-:W-:Y:S01]  /*0960*/  @!PT LDS RZ, [RZ] ;  /* 0x00000000fffff984 */ /* 0x000fe20000000800 */
[----:B------:R-:W-:Y:S01]  /*0970*/  @!PT LDS RZ, [RZ] ;  /* 0x00000000fffff984 */ /* 0x000fe20000000800 */
[----:B------:R-:W-:Y:S01]  /*0980*/  @!PT LDS RZ, [RZ] ;  /* 0x00000000fffff984 */ /* 0x000fe20000000800 */
[----:B------:R1:W-:Y:S04]  /*0990*/  LDGSTS.E.BYPASS.LTC128B.128 [R51+0x800], desc[UR20][R16.64+0x80] ;  /* 0x0080008010337fae */ /* 0x0003e8000b901d54 */
[----:B------:R-:W0:Y:S04]  /*09a0*/  LDGDEPBAR ;  /* 0x00000000000079af */ /* 0x000e280000000000 */
[----:B------:R-:W-:Y:S04]  /*09b0*/  LDGSTS.E.BYPASS.LTC128B.128 [R51+0x3000], desc[UR20][R22.64+0x80] ;  /* 0x0300008016337fae */ /* 0x000fe8000b901d54 */
[----:B------:R2:W-:Y:S04]  /*09c0*/  LDGSTS.E.BYPASS.LTC128B.128 [R27+0x3000], desc[UR20][R6.64+0x80] ;  /* 0x03000080061b7fae */ /* 0x0005e8000b901d54 */
[----:B------:R3:W-:Y:S04]  /*09d0*/  LDGSTS.E.BYPASS.LTC128B.128 [R3+0x3000], desc[UR20][R8.64+0x80] ;  /* 0x0300008008037fae */ /* 0x0007e8000b901d54 */
[----:B------:R4:W-:Y:S04]  /*09e0*/  LDGSTS.E.BYPASS.LTC128B.128 [R21+0x3000], desc[UR20][R10.64+0x80] ;  /* 0x030000800a157fae */ /* 0x0009e8000b901d54 */
[----:B------:R-:W0:Y:S01]  /*09f0*/  LDGDEPBAR ;  /* 0x00000000000079af */ /* 0x000e220000000000 */
[----:B-1----:R-:W-:-:S02]  /*0a00*/  LOP3.LUT R17, R15, 0x4, RZ, 0xfc, !PT ;  /* 0x000000040f117812 */ /* 0x002fc400078efcff */
[----:B------:R-:W-:Y:S02]  /*0a10*/  LOP3.LUT R15, R15, 0x6, RZ, 0xfc, !PT ;  /* 0x000000060f0f7812 */ /* 0x000fe400078efcff */
[----:B------:R-:W-:Y:S02]  /*0a20*/  LOP3.LUT R28, R17, 0x7, R42, 0x78, !PT ;  /* 0x00000007111c7812 */ /* 0x000fe400078e782a */
[----:B------:R-:W-:Y:S02]  /*0a30*/  LOP3.LUT R2, R15, 0x7, R42, 0x78, !PT ;  /* 0x000000070f027812 */ /* 0x000fe400078e782a */
[----:B------:R-:W-:Y:S01]  /*0a40*/  LOP3.LUT R15, R46, 0x2, RZ, 0xfc, !PT ;  /* 0x000000022e0f7812 */ /* 0x000fe200078efcff */
[----:B------:R-:W-:Y:S02]  /*0a50*/  IMAD.SHL.U32 R28, R28, 0x8, RZ ;  /* 0x000000081c1c7824 */ /* 0x000fe400078e00ff */
[----:B------:R-:W-:Y:S01]  /*0a60*/  IMAD.SHL.U32 R2, R2, 0x8, RZ ;  /* 0x0000000802027824 */ /* 0x000fe200078e00ff */
[----:B------:R-:W-:-:S02]  /*0a70*/  LOP3.LUT R4, R15, 0x7, R42, 0x78, !PT ;  /* 0x000000070f047812 */ /* 0x000fc400078e782a */
[----:B--2---:R-:W-:Y:S01]  /*0a80*/  CS2R R6, SRZ ;  /* 0x0000000000067805 */ /* 0x004fe2000001ff00 */
[C---:B---3--:R-:W-:Y:S01]  /*0a90*/  IMAD R3, R13.reuse, 0x8, R47 ;  /* 0x000000080d037824 */ /* 0x048fe200078e022f */
[----:B------:R-:W-:Y:S01]  /*0aa0*/  LOP3.LUT R13, R13, 0x4, RZ, 0xfc, !PT ;  /* 0x000000040d0d7812 */ /* 0x000fe200078efcff */
[----:B------:R-:W-:Y:S01]  /*0ab0*/  IMAD.SHL.U32 R4, R4, 0x8, RZ ;  /* 0x0000000804047824 */ /* 0x000fe200078e00ff */
[----:B------:R-:W-:Y:S01]  /*0ac0*/  CS2R R8, SRZ ;  /* 0x0000000000087805 */ /* 0x000fe2000001ff00 */
[----:B------:R-:W-:Y:S01]  /*0ad0*/  IMAD.SHL.U32 R3, R3, 0x40, RZ ;  /* 0x0000004003037824 */ /* 0x000fe200078e00ff */
[----:B------:R-:W-:-:S04]  /*0ae0*/  DEPBAR.LE SB0, 0x2 ;  /* 0x000080800000791a */ /* 0x000fc80000000000 */
[----:B------:R-:W-:Y:S01]  /*0af0*/  BAR.SYNC.DEFER_BLOCKING 0x0 ;  /* 0x0000000000007b1d */ /* 0x000fe20000010000 */
[C---:B------:R-:W-:Y:S02]  /*0b00*/  LOP3.LUT R45, R3.reuse, R0, RZ, 0xfc, !PT ;  /* 0x00000000032d7212 */ /* 0x040fe400078efcff */
[----:B----4-:R-:W-:Y:S02]  /*0b10*/  CS2R R10, SRZ ;  /* 0x00000000000a7805 */ /* 0x010fe4000001ff00 */
[----:B------:R-:W-:Y:S02]  /*0b20*/  LOP3.LUT R20, R13, 0x7, R42, 0x78, !PT ;  /* 0x000000070d147812 */ /* 0x000fe400078e782a */
[----:B------:R-:W-:Y:S01]  /*0b30*/  LOP3.LUT R30, R3, R30, RZ, 0xfc, !PT ;  /* 0x0000001e031e7212 */ /* 0x000fe200078efcff */
[----:B------:R-:W-:Y:S01]  /*0b40*/  IMAD.SHL.U32 R45, R45, 0x2, RZ ;  /* 0x000000022d2d7824 */ /* 0x000fe200078e00ff */
[C---:B------:R-:W-:Y:S01]  /*0b50*/  LOP3.LUT R28, R3.reuse, R28, RZ, 0xfc, !PT ;  /* 0x0000001c031c7212 */ /* 0x040fe200078efcff */
[----:B------:R-:W-:Y:S01]  /*0b60*/  IMAD.SHL.U32 R20, R20, 0x8, RZ ;  /* 0x0000000814147824 */ /* 0x000fe200078e00ff */
[----:B------:R-:W-:Y:S01]  /*0b70*/  LOP3.LUT R2, R3, R2, RZ, 0xfc, !PT ;  /* 0x0000000203027212 */ /* 0x000fe200078efcff */
[----:B------:R-:W-:Y:S01]  /*0b80*/  IMAD.SHL.U32 R30, R30, 0x2, RZ ;  /* 0x000000021e1e7824 */ /* 0x000fe200078e00ff */
[----:B------:R-:W-:Y:S01]  /*0b90*/  LOP3.LUT R3, R46, 0x6, RZ, 0xfc, !PT ;  /* 0x000000062e037812 */ /* 0x000fe200078efcff */
[----:B------:R-:W-:Y:S01]  /*0ba0*/  IMAD.SHL.U32 R28, R28, 0x2, RZ ;  /* 0x000000021c1c7824 */ /* 0x000fe200078e00ff */
[----:B------:R-:W-:Y:S01]  /*0bb0*/  LOP3.LUT R29, R5, R4, RZ, 0xfc, !PT ;  /* 0x00000004051d7212 */ /* 0x000fe200078efcff */
[----:B------:R-:W-:Y:S01]  /*0bc0*/  IMAD.SHL.U32 R2, R2, 0x2, RZ ;  /* 0x0000000202027824 */ /* 0x000fe200078e00ff */
[----:B------:R-:W-:-:S02]  /*0bd0*/  LOP3.LUT R0, R3, 0x7, R42, 0x78, !PT ;  /* 0x0000000703007812 */ /* 0x000fc400078e782a */
[----:B------:R-:W-:Y:S01]  /*0be0*/  LOP3.LUT R3, R5, R20, RZ, 0xfc, !PT ;  /* 0x0000001405037212 */ /* 0x000fe200078efcff */
[----:B------:R-:W-:Y:S02]  /*0bf0*/  IMAD.SHL.U32 R29, R29, 0x2, RZ ;  /* 0x000000021d1d7824 */ /* 0x000fe400078e00ff */
[----:B------:R-:W-:Y:S02]  /*0c00*/  IMAD.SHL.U32 R0, R0, 0x8, RZ ;  /* 0x0000000800007824 */ /* 0x000fe400078e00ff */
[----:B------:R-:W-:Y:S01]  /*0c10*/  IMAD.SHL.U32 R3, R3, 0x2, RZ ;  /* 0x0000000203037824 */ /* 0x000fe200078e00ff */
[----:B------:R1:W2:Y:S02]  /*0c20*/  LDSM.16.M88.4 R12, [R45+UR13] ;  /* 0x0000000d2d0c783b */ /* 0x0002a40008000200 */
[----:B------:R-:W-:Y:S01]  /*0c30*/  LOP3.LUT R0, R5, R0, RZ, 0xfc, !PT ;  /* 0x0000000005007212 */ /* 0x000fe200078efcff */
[----:B------:R-:W-:Y:S01]  /*0c40*/  IMAD.WIDE.U32 R4, R47, 0x10, R24 ;  /* 0x000000102f047825 */ /* 0x000fe200078e0018 */
[----:B------:R1:W3:Y:S03]  /*0c50*/  LDSM.16.M88.4 R16, [R43+UR13+0x1000] ;  /* 0x0010000d2b10783b */ /* 0x0002e60008000200 */
[----:B------:R-:W-:Y:S01]  /*0c60*/  IMAD.SHL.U32 R0, R0, 0x2, RZ ;  /* 0x0000000200007824 */ /* 0x000fe200078e00ff */
[----:B------:R-:W-:-:S05]  /*0c70*/  IADD3 R40, P0, R4, 0x100, RZ ;  /* 0x0000010004287810 */ /* 0x000fca0007f1e0ff */
[----:B------:R-:W-:Y:S01]  /*0c80*/  IMAD.X R41, RZ, RZ, R5, P0 ;  /* 0x000000ffff297224 */ /* 0x000fe200000e0605 */
[----:B-1----:R-:W-:-:S07]  /*0c90*/  CS2R R4, SRZ ;  /* 0x0000000000047805 */ /* 0x002fce000001ff00 */
.L_x_0:
[----:B------:R-:W-:-:S01]  /*0ca0*/  LDSM.16.M88.4 R20, [R30+UR4] ;  /* 0x000000041e14783b */ /* 0x000fc20008000200 */
[----:B-123--:R-:W-:Y:S01]  /*0cb0*/  HMMA.16816.F32.BF16 R4, R12, R16, R4 ;  /* 0x000000100c04723c */ /* 0x00efe20000041804 */
[----:B------:R-:W-:Y:S02]  /*0cc0*/  UIADD3 UR11, UR11, 0x40, URZ ;  /* 0x000000400b0b7890 */ /* 0x000fe4000fffe03f */
[----:B------:R-:W2:Y:S01]  /*0cd0*/  LDSM.16.M88.4 R24, [R29+UR5] ;  /* 0x000000051d18783b */ /* 0x000ea20008000200 */
[----:B------:R-:W-:Y:S02]  /*0ce0*/  UIADD3 UR16, UR16, 0x1, URZ ;  /* 0x0000000110107890 */ /* 0x000fe4000fffe03f */
[----:B------:R-:W-:Y:S01]  /*0cf0*/  HMMA.16816.F32.BF16 R8, R12, R18, R8 ;  /* 0x000000120c08723c */ /* 0x000fe20000041808 */
[----:B------:R-:W-:Y:S01]  /*0d00*/  LDSM.16.M88.4 R12, [R28+UR4] ;  /* 0x000000041c0c783b */ /* 0x000fe20008000200 */
[----:B------:R-:W-:Y:S02]  /*0d10*/  UISETP.GE.U32.AND UP1, UPT, UR11, 0xb80, UPT ;  /* 0x00000b800b00788c */ /* 0x000fe4000bf26070 */
[----:B------:R-:W-:Y:S01]  /*0d20*/  UIADD3 UR10, UR10, 0x1, URZ ;  /* 0x000000010a0a7890 */ /* 0x000fe2000fffe03f */
[----:B------:R-:W3:Y:S01]  /*0d30*/  LDSM.16.M88.4 R16, [R3+UR5] ;  /* 0x000000050310783b */ /* 0x000ee20008000200 */
[----:B------:R-:W-:Y:S02]  /*0d40*/  UISETP.GE.AND UP0, UPT, UR16, 0x2, UPT ;  /* 0x000000021000788c */ /* 0x000fe4000bf06270 */
[----:B------:R-:W-:Y:S02]  /*0d50*/  PLOP3.LUT P0, PT, PT, PT, UP1, 0x80, 0x0 ;  /* 0x000000000000781c */ /* 0x000fe40003f0f018 */
[----:B------:R-:W-:Y:S02]  /*0d60*/  USEL UR16, UR16, URZ, !UP0 ;  /* 0x0000003f10107287 */ /* 0x000fe4000c000000 */
[----:B------:R-:W-:Y:S02]  /*0d70*/  UISETP.GE.AND UP0, UPT, UR10, 0x2, UPT ;  /* 0x000000020a00788c */ /* 0x000fe4000bf06270 */
[----:B------:R-:W-:Y:S02]  /*0d80*/  ULEA UR19, UR16, UR12, 0xd ;  /* 0x0000000c10137291 */ /* 0x000fe4000f8e683f */
[----:B------:R-:W-:Y:S01]  /*0d90*/  IMAD.U32 R53, RZ, RZ, UR16 ;  /* 0x00000010ff357e24 */ /* 0x000fe2000f8e00ff */
[----:B------:R-:W-:Y:S02]  /*0da0*/  USEL UR10, UR10, URZ, !UP0 ;  /* 0x0000003f0a0a7287 */ /* 0x000fe4000c000000 */
[----:B------:R-:W-:Y:S01]  /*0db0*/  UISETP.GE.U32.AND UP0, UPT, UR11, 0xbc0, UPT ;  /* 0x00000bc00b00788c */ /* 0x000fe2000bf06070 */
[----:B------:R-:W-:Y:S02]  /*0dc0*/  IMAD R33, R53, 0x800, R51 ;  /* 0x0000080035217824 */ /* 0x000fe400078e0233 */
[----:B------:R-:W-:-:S01]  /*0dd0*/  VIADD R53, R52, UR19 ;  /* 0x0000001334357c36 */ /* 0x000fc20008000000 */
[----:B--2---:R-:W-:Y:S06]  /*0de0*/  HMMA.16816.F32.BF16 R4, R20, R24, R4 ;  /* 0x000000181404723c */ /* 0x004fec0000041804 */
[----:B------:R-:W-:Y:S01]  /*0df0*/  HMMA.16816.F32.BF16 R8, R20, R26, R8 ;  /* 0x0000001a1408723c */ /* 0x000fe20000041808 */
[----:B------:R-:W-:Y:S01]  /*0e00*/  LDSM.16.M88.4 R20, [R2+UR4] ;  /* 0x000000040214783b */ /* 0x000fe20008000200 */
[----:B------:R-:W-:Y:S03]  /*0e10*/  ULEA UR4, UR10, UR13, 0xb ;  /* 0x0000000d0a047291 */ /* 0x000fe6000f8e583f */
[----:B------:R-:W2:Y:S01]  /*0e20*/  LDSM.16.M88.4 R24, [R0+UR5] ;  /* 0x000000050018783b */ /* 0x000ea20008000200 */
[----:B------:R-:W-:Y:S01]  /*0e30*/  ULEA UR5, UR10, UR12, 0xd ;  /* 0x0000000c0a057291 */ /* 0x000fe2000f8e683f */
[----:B------:R-:W-:-:S11]  /*0e40*/  BAR.SYNC.DEFER_BLOCKING 0x0 ;  /* 0x0000000000007b1d */ /* 0x000fd60000010000 */
[----:B---3--:R-:W-:Y:S06]  /*0e50*/  HMMA.16816.F32.BF16 R4, R12, R16, R4 ;  /* 0x000000100c04723c */ /* 0x008fec0000041804 */
[----:B------:R-:W-:Y:S01]  /*0e60*/  HMMA.16816.F32.BF16 R8, R12, R18, R8 ;  /* 0x000000120c08723c */ /* 0x000fe20000041808 */
[----:B------:R-:W-:Y:S01]  /*0e70*/  @!PT LDS RZ, [RZ] ;  /* 0x00000000fffff984 */ /* 0x000fe20000000800 */
[----:B------:R-:W-:Y:S01]  /*0e80*/  @!PT LDS RZ, [RZ] ;  /* 0x00000000fffff984 */ /* 0x000fe20000000800 */
[----:B------:R-:W-:Y:S01]  /*0e90*/  @!PT LDS RZ, [RZ] ;  /* 0x00000000fffff984 */ /* 0x000fe20000000800 */
[----:B------:R3:W-:Y:S04]  /*0ea0*/  LDGSTS.E.BYPASS.LTC128B.128 [R33], desc[UR20][R40.64], !P0 ;  /* 0x0000000028217fae */ /* 0x0007e8000c101d54 */
[----:B------:R-:W0:Y:S04]  /*0eb0*/  LDGDEPBAR ;  /* 0x00000000000079af */ /* 0x000e280000000000 */
[----:B------:R4:W-:Y:S09]  /*0ec0*/  LDGSTS.E.BYPASS.LTC128B.128 [R53], desc[UR20][R38.64], !P0 ;  /* 0x0000000026357fae */ /* 0x0009f2000c101d54 */
[----:B--2---:R-:W-:Y:S05]  /*0ed0*/  HMMA.16816.F32.BF16 R4, R20, R24, R4 ;  /* 0x000000181404723c */ /* 0x004fea0000041804 */
[----:B------:R-:W-:-:S01]  /*0ee0*/  VIADD R17, R49, UR19 ;  /* 0x0000001331117c36 */ /* 0x000fc20008000000 */
[----:B------:R-:W-:Y:S05]  /*0ef0*/  HMMA.16816.F32.BF16 R8, R20, R26, R8 ;  /* 0x0000001a1408723c */ /* 0x000fea0000041808 */
[----:B---3--:R-:W-:Y:S02]  /*0f00*/  IADD3 R33, R50, UR19, RZ ;  /* 0x0000001332217c10 */ /* 0x008fe4000fffe0ff */
[----:B------:R-:W-:Y:S03]  /*0f10*/  IADD3 R40, P1, R40, 0x80, RZ ;  /* 0x0000008028287810 */ /* 0x000fe60007f3e0ff */
[----:B----4-:R4:W-:Y:S01]  /*0f20*/  LDGSTS.E.BYPASS.LTC128B.128 [R33], desc[UR20][R36.64], !P0 ;  /* 0x0000000024217fae */ /* 0x0109e2000c101d54 */
[----:B------:R-:W-:Y:S01]  /*0f30*/  VIADD R53, R48, UR19 ;  /* 0x0000001330357c36 */ /* 0x000fe20008000000 */
[----:B------:R-:W-:Y:S02]  /*0f40*/  IADD3 R38, P2, R38, 0x80, RZ ;  /* 0x0000008026267810 */ /* 0x000fe40007f5e0ff */
[----:B------:R2:W-:Y:S01]  /*0f50*/  LDGSTS.E.BYPASS.LTC128B.128 [R17], desc[UR20][R34.64], !P0 ;  /* 0x0000000022117fae */ /* 0x0005e2000c101d54 */
[----:B------:R-:W-:Y:S02]  /*0f60*/  IADD3.X R41, RZ, R41, RZ, P1, !PT ;  /* 0x00000029ff297210 */ /* 0x000fe40000ffe4ff */
[----:B------:R-:W-:Y:S01]  /*0f70*/  IMAD.X R39, RZ, RZ, R39, P2 ;  /* 0x000000ffff277224 */ /* 0x000fe200010e0627 */
[----:B----4-:R-:W-:Y:S02]  /*0f80*/  MOV R33, R31 ;  /* 0x0000001f00217202 */ /* 0x010fe40000000f00 */
[----:B------:R-:W-:Y:S02]  /*0f90*/  IADD3 R36, P3, R36, 0x80, RZ ;  /* 0x0000008024247810 */ /* 0x000fe40007f7e0ff */
[----:B--2---:R-:W-:Y:S01]  /*0fa0*/  IADD3 R34, P4, R34, 0x80, RZ ;  /* 0x0000008022227810 */ /* 0x004fe20007f9e0ff */
[----:B------:R2:W-:Y:S01]  /*0fb0*/  LDGSTS.E.BYPASS.LTC128B.128 [R53], desc[UR20][R32.64], !P0 ;  /* 0x0000000020357fae */ /* 0x0005e2000c101d54 */
[----:B------:R-:W-:Y:S02]  /*0fc0*/  PLOP3.LUT P0, PT, PT, PT, UP0, 0x80, 0x0 ;  /* 0x000000000000781c */ /* 0x000fe40003f0f008 */
[----:B------:R-:W-:Y:S01]  /*0fd0*/  IADD3.X R37, RZ, R37, RZ, P3, !PT ;  /* 0x00000025ff257210 */ /* 0x000fe20001ffe4ff */
[----:B------:R-:W0:Y:S01]  /*0fe0*/  LDGDEPBAR ;  /* 0x00000000000079af */ /* 0x000e220000000000 */
[----:B------:R-:W-:Y:S01]  /*0ff0*/  IMAD.X R35, RZ, RZ, R35, P4 ;  /* 0x000000ffff237224 */ /* 0x000fe200020e0623 */
[----:B--2---:R-:W-:Y:S01]  /*1000*/  IADD3 R32, P5, R32, 0x80, RZ ;  /* 0x0000008020207810 */ /* 0x004fe20007fbe0ff */
[----:B------:R-:W-:Y:S04]  /*1010*/  DEPBAR.LE SB0, 0x2 ;  /* 0x000080800000791a */ /* 0x000fe80000000000 */
[----:B------:R-:W-:Y:S01]  /*1020*/  BAR.SYNC.DEFER_BLOCKING 0x0 ;  /* 0x0000000000007b1d */ /* 0x000fe20000010000 */
[----:B------:R-:W-:Y:S05]  /*1030*/  IMAD.X R31, RZ, RZ, R31, P5 ;  /* 0x000000ffff1f7224 */ /* 0x000fea00028e061f */
[----:B------:R2:W1:Y:S04]  /*1040*/  LDSM.16.M88.4 R12, [R45+UR4] ;  /* 0x000000042d0c783b */ /* 0x0004680008000200 */
[----:B------:R2:W1:Y:S02]  /*1050*/  LDSM.16.M88.4 R16, [R43+UR5] ;  /* 0x000000052b10783b */ /* 0x0004640008000200 */
[----:B-1----:R-:W-:Y:S08]  /*1060*/  @!P0 BRA `(.L_x_0) ;  /* 0xfffffffc000c8947 */ /* 0x002ff0000383ffff */
[----:B------:R-:W-:Y:S01]  /*1070*/  IABS R0, UR9 ;  /* 0x0000000900007c13 */ /* 0x000fe20008000000 */
[----:B------:R-:W-:Y:S01]  /*1080*/  UISETP.GE.AND UP1, UPT, UR9, URZ, UPT ;  /* 0x0000003f0900728c */ /* 0x000fe2000bf26270 */
[----:B------:R-:W-:-:S04]  /*1090*/  DEPBAR.LE SB0, 0x0 ;  /* 0x000080000000791a */ /* 0x000fc80000000000 */
[----:B------:R-:W-:Y:S01]  /*10a0*/  R2UR UR4, R0 ;  /* 0x00000000000472ca */ /* 0x000fe200000e0000 */
[C---:B------:R-:W-:Y:S01]  /*10b0*/  IMAD.SHL.U32 R3, R42.reuse, 0x2, RZ ;  /* 0x000000022a037824 */ /* 0x040fe200078e00ff */
[----:B------:R-:W-:Y:S01]  /*10c0*/  LOP3.LUT R2, R42, 0x1f, RZ, 0xc0, !PT ;  /* 0x0000001f2a027812 */ /* 0x000fe200078ec0ff */
[C---:B------:R-:W-:Y:S01]  /*10d0*/  IMAD.SHL.U32 R0, R44.reuse, 0x8, RZ ;  /* 0x000000082c007824 */ /* 0x040fe200078e00ff */
[----:B------:R-:W-:Y:S01]  /*10e0*/  F2FP.BF16.F32.PACK_AB R4, R5, R4 ;  /* 0x000000040504723e */ /* 0x000fe200000010ff */
[----:B------:R-:W-:Y:S01]  /*10f0*/  IMAD.SHL.U32 R5, R44, 0x4, RZ ;  /* 0x000000042c057824 */ /* 0x000fe200078e00ff */
[----:B------:R-:W-:Y:S01]  /*1100*/  F2FP.BF16.F32.PACK_AB R6, R7, R6 ;  /* 0x000000060706723e */ /* 0x000fe200000010ff */
[----:B-1----:R-:W1:Y:S01]  /*1110*/  LDC.64 R12, c[0x0][0x220] ;  /* 0x00008800ff0c7b82 */ /* 0x002e620000000a00 */
[----:B------:R-:W-:Y:S02]  /*1120*/  LOP3.LUT R0, R0, 0x6, R3, 0xf8, !PT ;  /* 0x0000000600007812 */ /* 0x000fe400078ef803 */
[----:B------:R-:W-:Y:S01]  /*1130*/  SHF.R.U32.HI R3, RZ, 0x2, R2 ;  /* 0x00000002ff037819 */ /* 0x000fe20000011602 */
[----:B------:R-:W-:Y:S01]  /*1140*/  IMAD.U32 R2, RZ, RZ, UR6 ;  /* 0x00000006ff027e24 */ /* 0x000fe2000f8e00ff */
[----:B------:R-:W-:Y:S01]  /*1150*/  F2FP.BF16.F32.PACK_AB R8, R9, R8 ;  /* 0x000000080908723e */ /* 0x000fe200000010ff */
[----:B------:R-:W-:Y:S01]  /*1160*/  UIMAD.WIDE.U32 UR10, UR15, UR4, URZ ;  /* 0x000000040f0a72a5 */ /* 0x000fe2000f8e003f */
[----:B------:R-:W-:Y:S01]  /*1170*/  F2FP.BF16.F32.PACK_AB R10, R11, R10 ;  /* 0x0000000a0b0a723e */ /* 0x000fe200000010ff */
[----:B------:R-:W-:Y:S01]  /*1180*/  IMAD R0, R3, 0x48, R0 ;  /* 0x0000004803007824 */ /* 0x000fe200078e0200 */
[----:B------:R-:W-:Y:S01]  /*1190*/  LOP3.LUT R46, R5, R46, RZ, 0xfc, !PT ;  /* 0x0000002e052e7212 */ /* 0x000fe200078efcff */
[----:B------:R-:W-:-:S03]  /*11a0*/  IMAD.SHL.U32 R5, R42, 0x8, RZ ;  /* 0x000000082a057824 */ /* 0x000fc600078e00ff */
[----:B------:R-:W-:Y:S01]  /*11b0*/  UMOV UR5, UR11 ;  /* 0x0000000b00057c82 */ /* 0x000fe20008000000 */
[----:B------:R-:W-:Y:S01]  /*11c0*/  LEA R3, R0, UR13, 0x1 ;  /* 0x0000000d00037c11 */ /* 0x000fe2000f8e08ff */
[----:B------:R-:W-:Y:S01]  /*11d0*/  UIMAD UR4, UR5, UR7, UR4 ;  /* 0x00000007050472a4 */ /* 0x000fe2000f8e0204 */
[----:B------:R-:W-:Y:S01]  /*11e0*/  BAR.SYNC.DEFER_BLOCKING 0x0 ;  /* 0x0000000000007b1d */ /* 0x000fe20000010000 */
[----:B------:R-:W-:Y:S02]  /*11f0*/  SHF.R.U32.HI R0, RZ, 0x3, R42 ;  /* 0x00000003ff007819 */ /* 0x000fe4000001162a */
[----:B------:R-:W-:Y:S01]  /*1200*/  UISETP.GT.U32.AND UP0, UPT, UR8, UR4, UPT ;  /* 0x000000040800728c */ /* 0x000fe2000bf04070 */
[----:B------:R-:W-:Y:S02]  /*1210*/  LOP3.LUT R5, R2, 0x38, R5, 0xf8, !PT ;  /* 0x0000003802057812 */ /* 0x000fe400078ef805 */
[----:B------:R-:W-:-:S03]  /*1220*/  SGXT.U32 R0, R0, 0x4 ;  /* 0x000000040000781a */ /* 0x000fc60000000000 */
[----:B-1----:R-:W-:-:S05]  /*1230*/  IMAD.WIDE R12, R5, 0x2, R12 ;  /* 0x00000002050c7825 */ /* 0x002fca00078e020c */
[----:B------:R-:W-:-:S04]  /*1240*/  @!UP0 UIADD3 UR4, UR4, -UR8, URZ ;  /* 0x8000000804048290 */ /* 0x000fc8000fffe03f */
[----:B------:R-:W-:Y:S01]  /*1250*/  UISETP.GT.U32.AND UP0, UPT, UR8, UR4, UPT ;  /* 0x000000040800728c */ /* 0x000fe2000bf04070 */
[----:B------:R1:W-:Y:S04]  /*1260*/  STS [R3], R4 ;  /* 0x0000000403007388 */ /* 0x0003e80000000800 */
[----:B------:R1:W-:Y:S06]  /*1270*/  STS [R3+0x480], R6 ;  /* 0x0004800603007388 */ /* 0x0003ec0000000800 */
[----:B------:R-:W-:-:S02]  /*1280*/  @!UP0 UIADD3 UR4, UR4, -UR8, URZ ;  /* 0x8000000804048290 */ /* 0x000fc4000fffe03f */
[----:B------:R-:W-:Y:S01]  /*1290*/  UISETP.NE.AND UP0, UPT, UR17, URZ, UPT ;  /* 0x0000003f1100728c */ /* 0x000fe2000bf05270 */
[----:B------:R1:W-:Y:S01]  /*12a0*/  STS [R3+0x40], R8 ;  /* 0x0000400803007388 */ /* 0x0003e20000000800 */
[----:B------:R-:W-:-:S03]  /*12b0*/  @!UP1 UIADD3 UR4, -UR4, URZ, URZ ;  /* 0x0000003f04049290 */ /* 0x000fc6000fffe13f */
[----:B------:R1:W-:Y:S01]  /*12c0*/  STS [R3+0x4c0], R10 ;  /* 0x0004c00a03007388 */ /* 0x0003e20000000800 */
[----:B------:R-:W-:-:S04]  /*12d0*/  USEL UR4, UR14, UR4, !UP0 ;  /* 0x000000040e047287 */ /* 0x000fc8000c000000 */
[----:B------:R-:W-:-:S04]  /*12e0*/  ULEA UR4, UR18, UR4, 0x3 ;  /* 0x0000000412047291 */ /* 0x000fc8000f8e183f */
[----:B------:R-:W-:-:S06]  /*12f0*/  USHF.L.U32 UR4, UR4, 0x4, URZ ;  /* 0x0000000404047899 */ /* 0x000fcc000800063f */
[----:B------:R-:W-:Y:S01]  /*1300*/  LOP3.LUT R0, R0, UR4, RZ, 0xfc, !PT ;  /* 0x0000000400007c12 */ /* 0x000fe2000f8efcff */
[----:B------:R-:W-:Y:S03]  /*1310*/  BAR.SYNC.DEFER_BLOCKING 0x0 ;  /* 0x0000000000007b1d */ /* 0x000fe60000010000 */
[----:B------:R-:W-:Y:S01]  /*1320*/  ISETP.GE.AND P0, PT, R0, 0x1, PT ;  /* 0x000000010000780c */ /* 0x000fe20003f06270 */
[----:B------:R-:W-:-:S03]  /*1330*/  IMAD R0, R46, 0x9, R47 ;  /* 0x000000092e007824 */ /* 0x000fc600078e022f */
[----:B------:R-:W-:Y:S01]  /*1340*/  ISETP.LT.AND P0, PT, R5, 0x4800, !P0 ;  /* 0x000048000500780c */ /* 0x000fe20004701270 */
[----:B------:R-:W-:-:S05]  /*1350*/  IMAD.SHL.U32 R0, R0, 0x8, RZ ;  /* 0x0000000800007824 */ /* 0x000fca00078e00ff */
[----:B------:R-:W-:-:S07]  /*1360*/  LEA R0, R0, UR13, 0x1 ;  /* 0x0000000d00007c11 */ /* 0x000fce000f8e08ff */
[----:B-1----:R-:W-:Y:S05]  /*1370*/  @!P0 EXIT ;  /* 0x000000000000894d */ /* 0x002fea0003800000 */
[----:B------:R-:W1:Y:S04]  /*1380*/  LDS.128 R4, [R0] ;  /* 0x0000000000047984 */ /* 0x000e680000000c00 */
[----:B-1----:R-:W-:Y:S01]  /*1390*/  STG.E.128 desc[UR20][R12.64], R4 ;  /* 0x000000040c007986 */ /* 0x002fe2000c101d14 */
[----:B------:R-:W-:Y:S05]  /*13a0*/  EXIT ;  /* 0x000000000000794d */ /* 0x000fea0003800000 */
.L_x_1:
[----:B------:R-:W-:-:S00]  /*13b0*/  BRA `(.L_x_1) ;  /* 0xfffffffc00fc7947 */ /* 0x000fc0000383ffff */
[----:B------:R-:W-:-:S00]  /*13c0*/  NOP ;  /* 0x0000000000007918 */ /* 0x000fc00000000000 */
        /* <DEDUP_REMOVED lines=11> */
.L_x_2:


//--------------------- .nv.shared.triton_mm      --------------------------
	.section	.nv.shared.triton_mm,"aw",@nobits
	.sectionflags	@""
	.align	16
	.zero		1024


//--------------------- .nv.constant0.triton_mm   --------------------------
	.section	.nv.constant0.triton_mm,"a",@progbits
	.sectionflags	@""
	.align	4
.nv.constant0.triton_mm:
	.zero		552
